	.headerflags	@"EF_CUDA_TEXMODE_UNIFIED EF_CUDA_64BIT_ADDRESS EF_CUDA_ACCELERATORS EF_CUDA_SM90 EF_CUDA_VIRTUAL_SM(EF_CUDA_SM90)"
	.elftype	@"ET_EXEC"


//--------------------- .nv.info                  --------------------------
	.section	.nv.info,"",@"SHT_CUDA_INFO"
	.align	4


	//----- nvinfo : EIATTR_REGCOUNT
	.align		4
        /*0000*/ 	.byte	0x04, 0x2f
        /*0002*/ 	.short	(.L_3 - .L_2)
	.align		4
.L_2:
        /*0004*/ 	.word	index@(triton_poi_fused__native_batch_norm_legit_no_training_add_38)
        /*0008*/ 	.word	0x00000020


	//----- nvinfo : EIATTR_MIN_STACK_SIZE
	.align		4
.L_3:
        /*000c*/ 	.byte	0x04, 0x12
        /*000e*/ 	.short	(.L_5 - .L_4)
	.align		4
.L_4:
        /*0010*/ 	.word	index@(triton_poi_fused__native_batch_norm_legit_no_training_add_38)
        /*0014*/ 	.word	0x00000000


	//----- nvinfo : EIATTR_FRAME_SIZE
	.align		4
.L_5:
        /*0018*/ 	.byte	0x04, 0x11
        /*001a*/ 	.short	(.L_7 - .L_6)
	.align		4
.L_6:
        /*001c*/ 	.word	index@(triton_poi_fused__native_batch_norm_legit_no_training_add_38)
        /*0020*/ 	.word	0x00000000


	//----- nvinfo : EIATTR_MIN_STACK_SIZE
	.align		4
.L_7:
        /*0024*/ 	.byte	0x04, 0x12
        /*0026*/ 	.short	(.L_9 - .L_8)
	.align		4
.L_8:
        /*0028*/ 	.word	index@(triton_poi_fused__native_batch_norm_legit_no_training_add_38)
        /*002c*/ 	.word	0x00000000
.L_9:


//--------------------- .nv.info.triton_poi_fused__native_batch_norm_legit_no_training_add_38 --------------------------
	.section	.nv.info.triton_poi_fused__native_batch_norm_legit_no_training_add_38,"",@"SHT_CUDA_INFO"
	.sectionflags	@""
	.align	4


	//----- nvinfo : EIATTR_CUDA_API_VERSION
	.align		4
        /*0000*/ 	.byte	0x04, 0x37
        /*0002*/ 	.short	(.L_11 - .L_10)
.L_10:
        /*0004*/ 	.word	0x0000007c


	//----- nvinfo : EIATTR_KPARAM_INFO
	.align		4
.L_11:
        /*0008*/ 	.byte	0x04, 0x17
        /*000a*/ 	.short	(.L_13 - .L_12)
.L_12:
        /*000c*/ 	.word	0x00000000
        /*0010*/ 	.short	0x0008
        /*0012*/ 	.short	0x003c
        /*0014*/ 	.byte	0x00, 0xf0, 0x11, 0x00


	//----- nvinfo : EIATTR_KPARAM_INFO
	.align		4
.L_13:
        /*0018*/ 	.byte	0x04, 0x17
        /*001a*/ 	.short	(.L_15 - .L_14)
.L_14:
        /*001c*/ 	.word	0x00000000
        /*0020*/ 	.short	0x0007
        /*0022*/ 	.short	0x0038
        /*0024*/ 	.byte	0x00, 0xf0, 0x11, 0x00


	//----- nvinfo : EIATTR_KPARAM_INFO
	.align		4
.L_15:
        /*0028*/ 	.byte	0x04, 0x17
        /*002a*/ 	.short	(.L_17 - .L_16)
.L_16:
        /*002c*/ 	.word	0x00000000
        /*0030*/ 	.short	0x0006
        /*0032*/ 	.short	0x0030
        /*0034*/ 	.byte	0x00, 0xf4, 0x21, 0x00


	//----- nvinfo : EIATTR_KPARAM_INFO
	.align		4
.L_17:
        /*0038*/ 	.byte	0x04, 0x17
        /*003a*/ 	.short	(.L_19 - .L_18)
.L_18:
        /*003c*/ 	.word	0x00000000
        /*0040*/ 	.short	0x0005
        /*0042*/ 	.short	0x0028
        /*0044*/ 	.byte	0x00, 0xf4, 0x21, 0x00


	//----- nvinfo : EIATTR_KPARAM_INFO
	.align		4
.L_19:
        /*0048*/ 	.byte	0x04, 0x17
        /*004a*/ 	.short	(.L_21 - .L_20)
.L_20:
        /*004c*/ 	.word	0x00000000
        /*0050*/ 	.short	0x0004
        /*0052*/ 	.short	0x0020
        /*0054*/ 	.byte	0x00, 0xf4, 0x21, 0x00


	//----- nvinfo : EIATTR_KPARAM_INFO
	.align		4
.L_21:
        /*0058*/ 	.byte	0x04, 0x17
        /*005a*/ 	.short	(.L_23 - .L_22)
.L_22:
        /*005c*/ 	.word	0x00000000
        /*0060*/ 	.short	0x0003
        /*0062*/ 	.short	0x0018
        /*0064*/ 	.byte	0x00, 0xf4, 0x21, 0x00


	//----- nvinfo : EIATTR_KPARAM_INFO
	.align		4
.L_23:
        /*0068*/ 	.byte	0x04, 0x17
        /*006a*/ 	.short	(.L_25 - .L_24)
.L_24:
        /*006c*/ 	.word	0x00000000
        /*0070*/ 	.short	0x0002
        /*0072*/ 	.short	0x0010
        /*0074*/ 	.byte	0x00, 0xf4, 0x21, 0x00


	//----- nvinfo : EIATTR_KPARAM_INFO
	.align		4
.L_25:
        /*0078*/ 	.byte	0x04, 0x17
        /*007a*/ 	.short	(.L_27 - .L_26)
.L_26:
        /*007c*/ 	.word	0x00000000
        /*0080*/ 	.short	0x0001
        /*0082*/ 	.short	0x0008
        /*0084*/ 	.byte	0x00, 0xf4, 0x21, 0x00


	//----- nvinfo : EIATTR_KPARAM_INFO
	.align		4
.L_27:
        /*0088*/ 	.byte	0x04, 0x17
        /*008a*/ 	.short	(.L_29 - .L_28)
.L_28:
        /*008c*/ 	.word	0x00000000
        /*0090*/ 	.short	0x0000
        /*0092*/ 	.short	0x0000
        /*0094*/ 	.byte	0x00, 0xf4, 0x21, 0x00


	//----- nvinfo : EIATTR_SPARSE_MMA_MASK
	.align		4
.L_29:
        /*0098*/ 	.byte	0x03, 0x50
        /*009a*/ 	.short	0x0000


	//----- nvinfo : EIATTR_MAXREG_COUNT
	.align		4
        /*009c*/ 	.byte	0x03, 0x1b
        /*009e*/ 	.short	0x00ff


	//----- nvinfo : EIATTR_EXIT_INSTR_OFFSETS
	.align		4
        /*00a0*/ 	.byte	0x04, 0x1c
        /*00a2*/ 	.short	(.L_31 - .L_30)


	//   ....[0]....
.L_30:
        /*00a4*/ 	.word	0x00000bd0


	//   ....[1]....
        /*00a8*/ 	.word	0x00000c20


	//----- nvinfo : EIATTR_REQNTID
	.align		4
.L_31:
        /*00ac*/ 	.byte	0x04, 0x10
        /*00ae*/ 	.short	(.L_33 - .L_32)
.L_32:
        /*00b0*/ 	.word	0x00000080
        /*00b4*/ 	.word	0x00000001
        /*00b8*/ 	.word	0x00000001


	//----- nvinfo : EIATTR_CBANK_PARAM_SIZE
	.align		4
.L_33:
        /*00bc*/ 	.byte	0x03, 0x19
        /*00be*/ 	.short	0x0040


	//----- nvinfo : EIATTR_PARAM_CBANK
	.align		4
        /*00c0*/ 	.byte	0x04, 0x0a
        /*00c2*/ 	.short	(.L_35 - .L_34)
	.align		4
.L_34:
        /*00c4*/ 	.word	index@(.nv.constant0.triton_poi_fused__native_batch_norm_legit_no_training_add_38)
        /*00c8*/ 	.short	0x0210
        /*00ca*/ 	.short	0x0040


	//----- nvinfo : EIATTR_SW_WAR
	.align		4
.L_35:
        /*00cc*/ 	.byte	0x04, 0x36
        /*00ce*/ 	.short	(.L_37 - .L_36)
.L_36:
        /*00d0*/ 	.word	0x00000008
.L_37:


//--------------------- .nv.callgraph             --------------------------
	.section	.nv.callgraph,"",@"SHT_CUDA_CALLGRAPH"
	.align	4
	.sectionentsize	8
	.align		4
        /*0000*/ 	.word	0x00000000
	.align		4
        /*0004*/ 	.word	0xffffffff
	.align		4
        /*0008*/ 	.word	0x00000000
	.align		4
        /*000c*/ 	.word	0xfffffffe
	.align		4
        /*0010*/ 	.word	0x00000000
	.align		4
        /*0014*/ 	.word	0xfffffffd
	.align		4
        /*0018*/ 	.word	0x00000000
	.align		4
        /*001c*/ 	.word	0xfffffffc


//--------------------- .nv.constant4             --------------------------
	.section	.nv.constant4,"a",@progbits
	.align	8
	.align		8
.nv.constant4:
        /*0000*/ 	.dword	_$_str
	.align		8
        /*0008*/ 	.dword	_$_str_$_2


//--------------------- .text.triton_poi_fused__native_batch_norm_legit_no_training_add_38 --------------------------
	.section	.text.triton_poi_fused__native_batch_norm_legit_no_training_add_38,"ax",@progbits
	.sectionflags	@"SHF_BARRIERS=1"
	.align	128
        .global         triton_poi_fused__native_batch_norm_legit_no_training_add_38
        .type           triton_poi_fused__native_batch_norm_legit_no_training_add_38,@function
        .size           triton_poi_fused__native_batch_norm_legit_no_training_add_38,(.L_x_1 - triton_poi_fused__native_batch_norm_legit_no_training_add_38)
        .other          triton_poi_fused__native_batch_norm_legit_no_training_add_38,@"STO_CUDA_ENTRY STV_DEFAULT"
triton_poi_fused__native_batch_norm_legit_no_training_add_38:
.text.triton_poi_fused__native_batch_norm_legit_no_training_add_38:
[----:B------:R-:W0:Y:S01]  /*0000*/  LDC R1, c[0x0][0x28] ;  /* 0x00000a00ff017b82 */ /* 0x000e220000000800 */
[----:B------:R-:W1:Y:S07]  /*0010*/  S2R R2, SR_CTAID.X ;  /* 0x0000000000027919 */ /* 0x000e6e0000002500 */
[----:B------:R-:W2:Y:S01]  /*0020*/  LDC.64 R26, c[0x0][0x210] ;  /* 0x00008400ff1a7b82 */ /* 0x000ea20000000a00 */
[----:B------:R-:W-:Y:S01]  /*0030*/  CS2R R4, SRZ ;  /* 0x0000000000047805 */ /* 0x000fe2000001ff00 */
[----:B------:R-:W-:Y:S01]  /*0040*/  ULDC.64 UR6, c[0x0][0x208] ;  /* 0x0000820000067ab9 */ /* 0x000fe20000000a00 */
[----:B------:R-:W3:Y:S01]  /*0050*/  S2R R0, SR_TID.X ;  /* 0x0000000000007919 */ /* 0x000ee20000002100 */
[----:B------:R-:W4:Y:S04]  /*0060*/  S2R R3, SR_CTAID.Y ;  /* 0x0000000000037919 */ /* 0x000f280000002600 */
[----:B------:R-:W5:Y:S08]  /*0070*/  LDC.64 R24, c[0x0][0x218] ;  /* 0x00008600ff187b82 */ /* 0x000f700000000a00 */
[----:B------:R-:W5:Y:S01]  /*0080*/  LDC.64 R28, c[0x0][0x220] ;  /* 0x00008800ff1c7b82 */ /* 0x000f620000000a00 */
[----:B-1----:R-:W-:-:S02]  /*0090*/  SHF.L.U32 R2, R2, 0x5, RZ ;  /* 0x0000000502027819 */ /* 0x002fc400000006ff */
[----:B---3--:R-:W-:Y:S02]  /*00a0*/  SHF.L.U32 R21, R0, 0x2, RZ ;  /* 0x0000000200157819 */ /* 0x008fe400000006ff */
[----:B------:R-:W-:Y:S01]  /*00b0*/  SHF.R.U32.HI R8, RZ, 0x3, R0 ;  /* 0x00000003ff087819 */ /* 0x000fe20000011600 */
[----:B----4-:R-:W-:Y:S01]  /*00c0*/  IMAD.SHL.U32 R3, R3, 0x20, RZ ;  /* 0x0000002003037824 */ /* 0x010fe200078e00ff */
[----:B------:R-:W-:Y:S02]  /*00d0*/  LOP3.LUT R21, R2, 0x1c, R21, 0xf8, !PT ;  /* 0x0000001c02157812 */ /* 0x000fe400078ef815 */
[----:B------:R-:W-:Y:S02]  /*00e0*/  SGXT.U32 R8, R8, 0x4 ;  /* 0x000000040808781a */ /* 0x000fe40000000000 */
[----:B------:R-:W-:Y:S02]  /*00f0*/  ISETP.GE.AND P0, PT, R21, 0x30, PT ;  /* 0x000000301500780c */ /* 0x000fe40003f06270 */
[----:B------:R-:W-:-:S02]  /*0100*/  LOP3.LUT R6, R3, R8, RZ, 0xfc, !PT ;  /* 0x0000000803067212 */ /* 0x000fc400078efcff */
[----:B------:R-:W-:Y:S02]  /*0110*/  LOP3.LUT R14, R3, 0x10, R8, 0xfe, !PT ;  /* 0x00000010030e7812 */ /* 0x000fe400078efe08 */
[C---:B------:R-:W-:Y:S01]  /*0120*/  ISETP.LT.AND P1, PT, R6.reuse, 0x40, !P0 ;  /* 0x000000400600780c */ /* 0x040fe20004721270 */
[----:B------:R-:W-:Y:S01]  /*0130*/  IMAD R23, R6, 0x30, R21 ;  /* 0x0000003006177824 */ /* 0x000fe200078e0215 */
[----:B------:R-:W-:Y:S02]  /*0140*/  CS2R R6, SRZ ;  /* 0x0000000000067805 */ /* 0x000fe4000001ff00 */
[----:B------:R-:W-:Y:S02]  /*0150*/  CS2R R8, SRZ ;  /* 0x0000000000087805 */ /* 0x000fe4000001ff00 */
[----:B------:R-:W-:Y:S01]  /*0160*/  ISETP.LT.AND P2, PT, R14, 0x40, !P0 ;  /* 0x000000400e00780c */ /* 0x000fe20004741270 */
[----:B--2---:R-:W-:Y:S01]  /*0170*/  IMAD.WIDE R16, R23, 0x4, R26 ;  /* 0x0000000417107825 */ /* 0x004fe200078e021a */
[----:B------:R-:W-:-:S03]  /*0180*/  CS2R R10, SRZ ;  /* 0x00000000000a7805 */ /* 0x000fc6000001ff00 */
[----:B-----5:R-:W-:-:S04]  /*0190*/  IMAD.WIDE R22, R23, 0x4, R24 ;  /* 0x0000000417167825 */ /* 0x020fc800078e0218 */
[----:B------:R-:W-:Y:S01]  /*01a0*/  IMAD R19, R14, 0x30, R21 ;  /* 0x000000300e137824 */ /* 0x000fe200078e0215 */
[----:B------:R1:W2:Y:S01]  /*01b0*/  @P1 LDG.E.EL.128 R4, desc[UR6][R16.64] ;  /* 0x0000000610041981 */ /* 0x0002a2000c2e1d00 */
[----:B0-----:R-:W-:Y:S01]  /*01c0*/  IMAD.WIDE R28, R21, 0x4, R28 ;  /* 0x00000004151c7825 */ /* 0x001fe200078e021c */
[----:B------:R-:W-:Y:S02]  /*01d0*/  CS2R R20, SRZ ;  /* 0x0000000000147805 */ /* 0x000fe4000001ff00 */
[----:B------:R-:W-:Y:S01]  /*01e0*/  CS2R R12, SRZ ;  /* 0x00000000000c7805 */ /* 0x000fe2000001ff00 */
[----:B------:R0:W3:Y:S01]  /*01f0*/  @P1 LDG.E.EL.128 R8, desc[UR6][R22.64] ;  /* 0x0000000616081981 */ /* 0x0000e2000c2e1d00 */
[----:B------:R-:W-:Y:S01]  /*0200*/  IMAD.WIDE R26, R19, 0x4, R26 ;  /* 0x00000004131a7825 */ /* 0x000fe200078e021a */
[----:B------:R-:W-:-:S03]  /*0210*/  CS2R R14, SRZ ;  /* 0x00000000000e7805 */ /* 0x000fc6000001ff00 */
[----:B------:R-:W-:Y:S01]  /*0220*/  IMAD.WIDE R24, R19, 0x4, R24 ;  /* 0x0000000413187825 */ /* 0x000fe200078e0218 */
[----:B-1----:R-:W-:Y:S02]  /*0230*/  CS2R R16, SRZ ;  /* 0x0000000000107805 */ /* 0x002fe4000001ff00 */
[----:B------:R-:W-:Y:S01]  /*0240*/  CS2R R18, SRZ ;  /* 0x0000000000127805 */ /* 0x000fe2000001ff00 */
[----:B------:R1:W4:Y:S01]  /*0250*/  @P2 LDG.E.EL.128 R12, desc[UR6][R26.64] ;  /* 0x000000061a0c2981 */ /* 0x000322000c2e1d00 */
[----:B0-----:R-:W-:-:S04]  /*0260*/  CS2R R22, SRZ ;  /* 0x0000000000167805 */ /* 0x001fc8000001ff00 */
[----:B------:R-:W5:Y:S04]  /*0270*/  @P2 LDG.E.EL.128 R16, desc[UR6][R24.64] ;  /* 0x0000000618102981 */ /* 0x000f68000c2e1d00 */
[----:B------:R-:W5:Y:S01]  /*0280*/  @!P0 LDG.E.EL.128 R20, desc[UR6][R28.64] ;  /* 0x000000061c148981 */ /* 0x000f62000c2e1d00 */
[----:B-1----:R-:W0:Y:S01]  /*0290*/  LDC.64 R26, c[0x0][0x228] ;  /* 0x00008a00ff1a7b82 */ /* 0x002e220000000a00 */
[C---:B-----5:R-:W-:Y:S01]  /*02a0*/  FADD R18, -R22.reuse, R18 ;  /* 0x0000001216127221 */ /* 0x060fe20000000100 */
[----:B---3--:R-:W-:Y:S01]  /*02b0*/  FADD R22, -R22, R10 ;  /* 0x0000000a16167221 */ /* 0x008fe20000000100 */
[----:B------:R-:W-:Y:S01]  /*02c0*/  SHF.L.U32 R10, R0, 0x2, RZ ;  /* 0x00000002000a7819 */ /* 0x000fe200000006ff */
[----:B------:R-:W-:Y:S01]  /*02d0*/  FADD R24, -R21, R17 ;  /* 0x0000001115187221 */ /* 0x000fe20000000100 */
[----:B------:R-:W-:-:S02]  /*02e0*/  FADD R19, -R23, R19 ;  /* 0x0000001317137221 */ /* 0x000fc40000000100 */
[----:B------:R-:W-:Y:S01]  /*02f0*/  LOP3.LUT R17, R2, 0x1c, R10, 0xf8, !PT ;  /* 0x0000001c02117812 */ /* 0x000fe200078ef80a */
[----:B------:R-:W-:Y:S01]  /*0300*/  FADD R23, -R23, R11 ;  /* 0x0000000b17177221 */ /* 0x000fe20000000100 */
[----:B------:R-:W-:Y:S01]  /*0310*/  FADD R21, -R21, R9 ;  /* 0x0000000915157221 */ /* 0x000fe20000000100 */
[----:B------:R-:W-:Y:S01]  /*0320*/  LOP3.LUT R3, R3, 0x1c, R10, 0xf8, !PT ;  /* 0x0000001c03037812 */ /* 0x000fe200078ef80a */
[----:B------:R-:W-:Y:S01]  /*0330*/  FADD R25, -R20, R8 ;  /* 0x0000000814197221 */ /* 0x000fe20000000100 */
[----:B------:R-:W-:Y:S02]  /*0340*/  CS2R R8, SRZ ;  /* 0x0000000000087805 */ /* 0x000fe4000001ff00 */
[----:B------:R-:W-:Y:S01]  /*0350*/  CS2R R10, SRZ ;  /* 0x00000000000a7805 */ /* 0x000fe2000001ff00 */
[----:B0-----:R-:W-:-:S05]  /*0360*/  IMAD.WIDE R26, R17, 0x4, R26 ;  /* 0x00000004111a7825 */ /* 0x001fca00078e021a */
[----:B------:R-:W3:Y:S01]  /*0370*/  @!P0 LDG.E.EL.128 R8, desc[UR6][R26.64] ;  /* 0x000000061a088981 */ /* 0x000ee2000c2e1d00 */
[----:B------:R-:W-:Y:S01]  /*0380*/  FADD R16, -R20, R16 ;  /* 0x0000001014107221 */ /* 0x000fe20000000100 */
[----:B---3--:R-:W-:-:S04]  /*0390*/  FADD R9, R9, 9.9999997473787516356e-06 ;  /* 0x3727c5ac09097421 */ /* 0x008fc80000000000 */
[----:B------:R-:W0:Y:S01]  /*03a0*/  MUFU.SQRT R28, R9 ;  /* 0x00000009001c7308 */ /* 0x000e220000002000 */
[----:B------:R-:W-:Y:S01]  /*03b0*/  FADD R10, R10, 9.9999997473787516356e-06 ;  /* 0x3727c5ac0a0a7421 */ /* 0x000fe20000000000 */
[----:B------:R-:W-:-:S06]  /*03c0*/  FADD R20, R8, 9.9999997473787516356e-06 ;  /* 0x3727c5ac08147421 */ /* 0x000fcc0000000000 */
[----:B------:R-:W1:Y:S01]  /*03d0*/  MUFU.SQRT R10, R10 ;  /* 0x0000000a000a7308 */ /* 0x000e620000002000 */
[----:B0-----:R-:W-:-:S07]  /*03e0*/  FSETP.GT.AND P2, PT, R28, 8.50705917302346158658e+37, PT ;  /* 0x7e8000001c00780b */ /* 0x001fce0003f44000 */
[----:B------:R-:W0:Y:S01]  /*03f0*/  MUFU.SQRT R8, R20 ;  /* 0x0000001400087308 */ /* 0x000e220000002000 */
[----:B------:R-:W-:Y:S01]  /*0400*/  FSETP.GEU.AND P3, PT, R28, 1.175494350822287508e-38, PT ;  /* 0x008000001c00780b */ /* 0x000fe20003f6e000 */
[----:B------:R-:W-:Y:S01]  /*0410*/  FADD R11, R11, 9.9999997473787516356e-06 ;  /* 0x3727c5ac0b0b7421 */ /* 0x000fe20000000000 */
[C---:B-1----:R-:W-:Y:S02]  /*0420*/  FSETP.GT.AND P4, PT, R10.reuse, 8.50705917302346158658e+37, PT ;  /* 0x7e8000000a00780b */ /* 0x042fe40003f84000 */
[----:B------:R-:W-:Y:S01]  /*0430*/  FSETP.GEU.AND P5, PT, R10, 1.175494350822287508e-38, PT ;  /* 0x008000000a00780b */ /* 0x000fe20003fae000 */
[----:B------:R-:W-:Y:S02]  /*0440*/  @P2 FMUL R28, R28, 0.25 ;  /* 0x3e8000001c1c2820 */ /* 0x000fe40000400000 */
[----:B------:R1:W3:Y:S01]  /*0450*/  MUFU.SQRT R29, R11 ;  /* 0x0000000b001d7308 */ /* 0x0002e20000002000 */
[----:B0-----:R-:W-:-:S05]  /*0460*/  FSETP.GT.AND P6, PT, R8, 8.50705917302346158658e+37, PT ;  /* 0x7e8000000800780b */ /* 0x001fca0003fc4000 */
[----:B------:R-:W-:Y:S01]  /*0470*/  @!P3 FMUL R28, R28, 16777216 ;  /* 0x4b8000001c1cb820 */ /* 0x000fe20000400000 */
[----:B------:R-:W-:Y:S01]  /*0480*/  FSETP.GEU.AND P1, PT, R8, 1.175494350822287508e-38, PT ;  /* 0x008000000800780b */ /* 0x000fe20003f2e000 */
[----:B------:R-:W-:Y:S02]  /*0490*/  IMAD.MOV.U32 R9, RZ, RZ, 0x3e800000 ;  /* 0x3e800000ff097424 */ /* 0x000fe400078e00ff */
[----:B------:R-:W-:Y:S02]  /*04a0*/  @P4 FMUL R10, R10, 0.25 ;  /* 0x3e8000000a0a4820 */ /* 0x000fe40000400000 */
[----:B------:R-:W0:Y:S01]  /*04b0*/  MUFU.RCP R28, R28 ;  /* 0x0000001c001c7308 */ /* 0x000e220000001000 */
[C---:B-1----:R-:W-:Y:S01]  /*04c0*/  FSEL R11, R9.reuse, 1, P2 ;  /* 0x3f800000090b7808 */ /* 0x042fe20001000000 */
[----:B------:R-:W-:Y:S01]  /*04d0*/  @!P5 FMUL R10, R10, 16777216 ;  /* 0x4b8000000a0ad820 */ /* 0x000fe20000400000 */
[----:B------:R-:W-:Y:S01]  /*04e0*/  FSEL R27, R9, 1, P6 ;  /* 0x3f800000091b7808 */ /* 0x000fe20003000000 */
[----:B------:R-:W-:Y:S01]  /*04f0*/  @P6 FMUL R8, R8, 0.25 ;  /* 0x3e80000008086820 */ /* 0x000fe20000400000 */
[----:B---3--:R-:W-:-:S03]  /*0500*/  FSETP.GT.AND P6, PT, R29, 8.50705917302346158658e+37, PT ;  /* 0x7e8000001d00780b */ /* 0x008fc60003fc4000 */
[----:B------:R-:W1:Y:S01]  /*0510*/  MUFU.RCP R10, R10 ;  /* 0x0000000a000a7308 */ /* 0x000e620000001000 */
[----:B------:R-:W-:Y:S01]  /*0520*/  @!P3 FMUL R11, R11, 16777216 ;  /* 0x4b8000000b0bb820 */ /* 0x000fe20000400000 */
[----:B------:R-:W-:Y:S01]  /*0530*/  @!P1 FMUL R8, R8, 16777216 ;  /* 0x4b80000008089820 */ /* 0x000fe20000400000 */
[----:B------:R-:W-:Y:S01]  /*0540*/  @!P1 FMUL R27, R27, 16777216 ;  /* 0x4b8000001b1b9820 */ /* 0x000fe20000400000 */
[----:B------:R-:W-:-:S04]  /*0550*/  FSETP.GEU.AND P1, PT, R29, 1.175494350822287508e-38, PT ;  /* 0x008000001d00780b */ /* 0x000fc80003f2e000 */
[----:B------:R0:W3:Y:S02]  /*0560*/  MUFU.RCP R20, R8 ;  /* 0x0000000800147308 */ /* 0x0000e40000001000 */
[----:B0-----:R-:W-:Y:S01]  /*0570*/  FMUL R8, R28, R11 ;  /* 0x0000000b1c087220 */ /* 0x001fe20000400000 */
[----:B------:R-:W-:Y:S01]  /*0580*/  FSEL R11, R9, 1, P4 ;  /* 0x3f800000090b7808 */ /* 0x000fe20002000000 */
[----:B------:R-:W-:-:S04]  /*0590*/  @P6 FMUL R29, R29, 0.25 ;  /* 0x3e8000001d1d6820 */ /* 0x000fc80000400000 */
[----:B------:R-:W-:Y:S01]  /*05a0*/  @!P5 FMUL R11, R11, 16777216 ;  /* 0x4b8000000b0bd820 */ /* 0x000fe20000400000 */
[----:B------:R-:W-:Y:S01]  /*05b0*/  FSEL R26, R9, 1, P6 ;  /* 0x3f800000091a7808 */ /* 0x000fe20003000000 */
[----:B------:R-:W-:Y:S02]  /*05c0*/  @!P1 FMUL R29, R29, 16777216 ;  /* 0x4b8000001d1d9820 */ /* 0x000fe40000400000 */
[----:B-1----:R-:W-:Y:S02]  /*05d0*/  FMUL R9, R10, R11 ;  /* 0x0000000b0a097220 */ /* 0x002fe40000400000 */
[----:B------:R-:W0:Y:S01]  /*05e0*/  LDC.64 R10, c[0x0][0x230] ;  /* 0x00008c00ff0a7b82 */ /* 0x000e220000000a00 */
[----:B---3--:R-:W-:Y:S02]  /*05f0*/  FMUL R20, R20, R27 ;  /* 0x0000001b14147220 */ /* 0x008fe40000400000 */
[----:B------:R1:W3:Y:S01]  /*0600*/  MUFU.RCP R27, R29 ;  /* 0x0000001d001b7308 */ /* 0x0002e20000001000 */
[----:B------:R-:W-:-:S04]  /*0610*/  @!P1 FMUL R26, R26, 16777216 ;  /* 0x4b8000001a1a9820 */ /* 0x000fc80000400000 */
[----:B-1----:R-:W1:Y:S01]  /*0620*/  LDC.64 R28, c[0x0][0x238] ;  /* 0x00008e00ff1c7b82 */ /* 0x002e620000000a00 */
[----:B---3--:R-:W-:Y:S01]  /*0630*/  FMUL R27, R27, R26 ;  /* 0x0000001a1b1b7220 */ /* 0x008fe20000400000 */
[----:B------:R-:W-:Y:S01]  /*0640*/  FMUL R26, R18, R9 ;  /* 0x00000009121a7220 */ /* 0x000fe20000400000 */
[-C--:B------:R-:W-:Y:S02]  /*0650*/  FMUL R21, R21, R8.reuse ;  /* 0x0000000815157220 */ /* 0x080fe40000400000 */
[-C--:B------:R-:W-:Y:S01]  /*0660*/  FMUL R23, R23, R27.reuse ;  /* 0x0000001b17177220 */ /* 0x080fe20000400000 */
[----:B------:R-:W-:Y:S01]  /*0670*/  FMUL R27, R19, R27 ;  /* 0x0000001b131b7220 */ /* 0x000fe20000400000 */
[----:B------:R-:W-:Y:S01]  /*0680*/  FMUL R24, R24, R8 ;  /* 0x0000000818187220 */ /* 0x000fe20000400000 */
[----:B------:R-:W-:Y:S01]  /*0690*/  FMUL R22, R22, R9 ;  /* 0x0000000916167220 */ /* 0x000fe20000400000 */
[----:B0-----:R-:W-:Y:S01]  /*06a0*/  IMAD.WIDE R18, R17, 0x4, R10 ;  /* 0x0000000411127825 */ /* 0x001fe200078e020a */
[----:B------:R-:W-:-:S02]  /*06b0*/  CS2R R8, SRZ ;  /* 0x0000000000087805 */ /* 0x000fc4000001ff00 */
[----:B------:R-:W-:Y:S01]  /*06c0*/  CS2R R10, SRZ ;  /* 0x00000000000a7805 */ /* 0x000fe2000001ff00 */
[-C--:B------:R-:W-:Y:S01]  /*06d0*/  FMUL R25, R25, R20.reuse ;  /* 0x0000001419197220 */ /* 0x080fe20000400000 */
[----:B------:R-:W-:-:S04]  /*06e0*/  FMUL R20, R16, R20 ;  /* 0x0000001410147220 */ /* 0x000fc80000400000 */
[----:B------:R0:W3:Y:S01]  /*06f0*/  @!P0 LDG.E.EL.128 R8, desc[UR6][R18.64] ;  /* 0x0000000612088981 */ /* 0x0000e2000c2e1d00 */
[----:B-1----:R-:W-:Y:S01]  /*0700*/  IMAD.WIDE R28, R17, 0x4, R28 ;  /* 0x00000004111c7825 */ /* 0x002fe200078e021c */
[----:B------:R-:W-:Y:S02]  /*0710*/  CS2R R16, SRZ ;  /* 0x0000000000107805 */ /* 0x000fe4000001ff00 */
[----:B0-----:R-:W-:-:S06]  /*0720*/  CS2R R18, SRZ ;  /* 0x0000000000127805 */ /* 0x001fcc000001ff00 */
[----:B------:R-:W3:Y:S01]  /*0730*/  @!P0 LDG.E.EL.128 R16, desc[UR6][R28.64] ;  /* 0x000000061c108981 */ /* 0x000ee2000c2e1d00 */
[----:B------:R-:W0:Y:S01]  /*0740*/  S2UR UR5, SR_CgaCtaId ;  /* 0x00000000000579c3 */ /* 0x000e220000008800 */
[----:B------:R-:W-:Y:S02]  /*0750*/  UMOV UR4, 0x400 ;  /* 0x0000040000047882 */ /* 0x000fe40000000000 */
[----:B0-----:R-:W-:Y:S01]  /*0760*/  UPRMT UR4, UR5, 0x654, UR4 ;  /* 0x0000065405047896 */ /* 0x001fe20008000004 */
[----:B------:R-:W-:Y:S01]  /*0770*/  ISETP.GE.AND P0, PT, R3, 0x40, PT ;  /* 0x000000400300780c */ /* 0x000fe20003f06270 */
[-CC-:B---3--:R-:W-:Y:S01]  /*0780*/  FFMA R25, R25, R8.reuse, R16.reuse ;  /* 0x0000000819197223 */ /* 0x188fe20000000010 */
[----:B------:R-:W-:Y:S01]  /*0790*/  FFMA R20, R20, R8, R16 ;  /* 0x0000000814147223 */ /* 0x000fe20000000010 */
[-CC-:B------:R-:W-:Y:S01]  /*07a0*/  FFMA R8, R21, R9.reuse, R17.reuse ;  /* 0x0000000915087223 */ /* 0x180fe20000000011 */
[----:B------:R-:W-:Y:S01]  /*07b0*/  FFMA R24, R24, R9, R17 ;  /* 0x0000000918187223 */ /* 0x000fe20000000011 */
[-CC-:B------:R-:W-:Y:S01]  /*07c0*/  FFMA R9, R22, R10.reuse, R18.reuse ;  /* 0x0000000a16097223 */ /* 0x180fe20000000012 */
[----:B------:R-:W-:Y:S01]  /*07d0*/  FFMA R17, R26, R10, R18 ;  /* 0x0000000a1a117223 */ /* 0x000fe20000000012 */
[----:B------:R-:W-:-:S02]  /*07e0*/  SHF.R.U32.HI R21, RZ, 0x3, R0 ;  /* 0x00000003ff157819 */ /* 0x000fc40000011600 */
[----:B------:R-:W-:Y:S02]  /*07f0*/  SHF.L.U32 R10, R0, 0x7, RZ ;  /* 0x00000007000a7819 */ /* 0x000fe400000006ff */
[----:B------:R-:W-:Y:S02]  /*0800*/  SGXT.U32 R21, R21, 0x4 ;  /* 0x000000041515781a */ /* 0x000fe40000000000 */
[----:B------:R-:W-:Y:S01]  /*0810*/  LOP3.LUT R16, R10, 0x380, RZ, 0xc0, !PT ;  /* 0x000003800a107812 */ /* 0x000fe200078ec0ff */
[-CC-:B------:R-:W-:Y:S01]  /*0820*/  FFMA R10, R23, R11.reuse, R19.reuse ;  /* 0x0000000b170a7223 */ /* 0x180fe20000000013 */
[----:B------:R-:W-:Y:S02]  /*0830*/  FFMA R22, R27, R11, R19 ;  /* 0x0000000b1b167223 */ /* 0x000fe40000000013 */
[C---:B------:R-:W-:Y:S02]  /*0840*/  LOP3.LUT R19, R16.reuse, R21, RZ, 0xfc, !PT ;  /* 0x0000001510137212 */ /* 0x040fe400078efcff */
[----:B------:R-:W-:-:S02]  /*0850*/  LOP3.LUT R11, R16, 0x20, RZ, 0xfc, !PT ;  /* 0x00000020100b7812 */ /* 0x000fc400078efcff */
[C---:B------:R-:W-:Y:S02]  /*0860*/  LOP3.LUT R21, R16.reuse, 0x40, RZ, 0xfc, !PT ;  /* 0x0000004010157812 */ /* 0x040fe400078efcff */
[C---:B------:R-:W-:Y:S02]  /*0870*/  LOP3.LUT R23, R16.reuse, 0x60, RZ, 0xfc, !PT ;  /* 0x0000006010177812 */ /* 0x040fe400078efcff */
[----:B------:R-:W-:Y:S02]  /*0880*/  LEA.HI R18, R16, UR4, RZ, 0x1f ;  /* 0x0000000410127c11 */ /* 0x000fe4000f8ff8ff */
[----:B------:R-:W-:Y:S02]  /*0890*/  LEA.HI R16, R11, UR4, RZ, 0x1f ;  /* 0x000000040b107c11 */ /* 0x000fe4000f8ff8ff */
[----:B------:R-:W-:Y:S01]  /*08a0*/  LEA.HI R26, R21, UR4, RZ, 0x1f ;  /* 0x00000004151a7c11 */ /* 0x000fe2000f8ff8ff */
[----:B------:R-:W-:Y:S01]  /*08b0*/  IMAD R18, R19, 0x4, R18 ;  /* 0x0000000413127824 */ /* 0x000fe200078e0212 */
[----:B------:R-:W-:Y:S01]  /*08c0*/  LEA.HI R28, R23, UR4, RZ, 0x1f ;  /* 0x00000004171c7c11 */ /* 0x000fe2000f8ff8ff */
[----:B--2---:R-:W-:Y:S01]  /*08d0*/  FADD R25, R25, R4 ;  /* 0x0000000419197221 */ /* 0x004fe20000000000 */
[C---:B------:R-:W-:Y:S01]  /*08e0*/  LEA R11, R19.reuse, R16, 0x2 ;  /* 0x00000010130b7211 */ /* 0x040fe200078e10ff */
[----:B------:R-:W-:Y:S01]  /*08f0*/  FADD R8, R8, R5 ;  /* 0x0000000508087221 */ /* 0x000fe20000000000 */
[----:B------:R-:W-:-:S02]  /*0900*/  IMAD R16, R19, 0x4, R26 ;  /* 0x0000000413107824 */ /* 0x000fc400078e021a */
[----:B------:R-:W-:Y:S01]  /*0910*/  FADD R21, R9, R6 ;  /* 0x0000000609157221 */ /* 0x000fe20000000000 */
[----:B------:R-:W-:Y:S01]  /*0920*/  LEA R19, R19, R28, 0x2 ;  /* 0x0000001c13137211 */ /* 0x000fe200078e10ff */
[----:B------:R-:W-:Y:S01]  /*0930*/  FADD R26, R10, R7 ;  /* 0x000000070a1a7221 */ /* 0x000fe20000000000 */
[----:B----4-:R-:W-:Y:S01]  /*0940*/  FADD R23, R20, R12 ;  /* 0x0000000c14177221 */ /* 0x010fe20000000000 */
[----:B------:R-:W-:Y:S01]  /*0950*/  FADD R24, R24, R13 ;  /* 0x0000000d18187221 */ /* 0x000fe20000000000 */
[----:B------:R-:W-:Y:S01]  /*0960*/  STS [R18], R25 ;  /* 0x0000001912007388 */ /* 0x000fe20000000800 */
[----:B------:R-:W-:Y:S01]  /*0970*/  FADD R17, R17, R14 ;  /* 0x0000000e11117221 */ /* 0x000fe20000000000 */
[----:B------:R-:W-:Y:S02]  /*0980*/  FADD R22, R22, R15 ;  /* 0x0000000f16167221 */ /* 0x000fe40000000000 */
[----:B------:R0:W-:Y:S04]  /*0990*/  STS [R11+0x80], R8 ;  /* 0x000080080b007388 */ /* 0x0001e80000000800 */
[----:B------:R-:W-:Y:S04]  /*09a0*/  STS [R16+0x100], R21 ;  /* 0x0001001510007388 */ /* 0x000fe80000000800 */
[----:B------:R-:W-:Y:S01]  /*09b0*/  STS [R19+0x180], R26 ;  /* 0x0001801a13007388 */ /* 0x000fe20000000800 */
[C---:B------:R-:W-:Y:S01]  /*09c0*/  IMAD.SHL.U32 R4, R0.reuse, 0x2, RZ ;  /* 0x0000000200047824 */ /* 0x040fe200078e00ff */
[----:B------:R-:W-:Y:S01]  /*09d0*/  SHF.L.U32 R10, R0, 0x2, RZ ;  /* 0x00000002000a7819 */ /* 0x000fe200000006ff */
[----:B0-----:R-:W0:Y:S01]  /*09e0*/  LDC.64 R8, c[0x0][0x240] ;  /* 0x00009000ff087b82 */ /* 0x001e220000000a00 */
[----:B------:R-:W-:Y:S04]  /*09f0*/  STS [R18+0x40], R23 ;  /* 0x0000401712007388 */ /* 0x000fe80000000800 */
[----:B------:R1:W-:Y:S04]  /*0a00*/  STS [R11+0xc0], R24 ;  /* 0x0000c0180b007388 */ /* 0x0003e80000000800 */
[----:B------:R-:W-:Y:S04]  /*0a10*/  STS [R16+0x140], R17 ;  /* 0x0001401110007388 */ /* 0x000fe80000000800 */
[----:B------:R-:W-:Y:S01]  /*0a20*/  STS [R19+0x1c0], R22 ;  /* 0x0001c01613007388 */ /* 0x000fe20000000800 */
[----:B------:R-:W-:-:S02]  /*0a30*/  LOP3.LUT R4, R4, 0xf0, RZ, 0xc0, !PT ;  /* 0x000000f004047812 */ /* 0x000fc400078ec0ff */
[----:B------:R-:W-:-:S03]  /*0a40*/  LOP3.LUT R10, R10, 0x1fc, RZ, 0xc0, !PT ;  /* 0x000001fc0a0a7812 */ /* 0x000fc600078ec0ff */
[----:B------:R-:W-:-:S05]  /*0a50*/  VIADD R5, R4, UR4 ;  /* 0x0000000404057c36 */ /* 0x000fca0008000000 */
[----:B------:R-:W-:Y:S01]  /*0a60*/  LEA R5, R10, R5, 0x2 ;  /* 0x000000050a057211 */ /* 0x000fe200078e10ff */
[----:B------:R-:W-:Y:S01]  /*0a70*/  BAR.SYNC.DEFER_BLOCKING 0x0 ;  /* 0x0000000000007b1d */ /* 0x000fe20000010000 */
[----:B------:R-:W-:-:S04]  /*0a80*/  SHF.R.S32.HI R12, RZ, 0x1f, R3 ;  /* 0x0000001fff0c7819 */ /* 0x000fc80000011403 */
[----:B------:R-:W-:Y:S02]  /*0a90*/  LEA.HI R12, R12, R3, RZ, 0x4 ;  /* 0x000000030c0c7211 */ /* 0x000fe400078f20ff */
[----:B------:R-:W-:Y:S02]  /*0aa0*/  SHF.R.U32.HI R13, RZ, 0x3, R0 ;  /* 0x00000003ff0d7819 */ /* 0x000fe40000011600 */
[----:B------:R-:W-:Y:S01]  /*0ab0*/  LOP3.LUT R0, R12, 0xfffffff0, RZ, 0xc0, !PT ;  /* 0xfffffff00c007812 */ /* 0x000fe200078ec0ff */
[----:B------:R-:W2:Y:S01]  /*0ac0*/  LDS.128 R4, [R5] ;  /* 0x0000000005047984 */ /* 0x000ea20000000c00 */
[----:B------:R-:W-:-:S03]  /*0ad0*/  SHF.R.S32.HI R12, RZ, 0x4, R12 ;  /* 0x00000004ff0c7819 */ /* 0x000fc6000001140c */
[----:B-1----:R-:W-:Y:S01]  /*0ae0*/  IMAD.IADD R11, R3, 0x1, -R0 ;  /* 0x00000001030b7824 */ /* 0x002fe200078e0a00 */
[----:B------:R-:W-:Y:S02]  /*0af0*/  SGXT.U32 R13, R13, 0x4 ;  /* 0x000000040d0d781a */ /* 0x000fe40000000000 */
[----:B------:R-:W-:Y:S01]  /*0b00*/  LOP3.LUT R0, R10, 0x200, RZ, 0xfc, !PT ;  /* 0x000002000a007812 */ /* 0x000fe200078efcff */
[----:B------:R-:W-:Y:S01]  /*0b10*/  IMAD R11, R12, 0x300, R11 ;  /* 0x000003000c0b7824 */ /* 0x000fe200078e020b */
[----:B------:R-:W-:Y:S02]  /*0b20*/  LOP3.LUT R3, R2, R13, RZ, 0xfc, !PT ;  /* 0x0000000d02037212 */ /* 0x000fe400078efcff */
[----:B------:R-:W-:Y:S02]  /*0b30*/  SHF.R.U32.HI R12, RZ, 0x1, R0 ;  /* 0x00000001ff0c7819 */ /* 0x000fe40000011600 */
[----:B------:R-:W-:Y:S02]  /*0b40*/  LOP3.LUT R0, R2, 0x10, R13, 0xfe, !PT ;  /* 0x0000001002007812 */ /* 0x000fe400078efe0d */
[----:B------:R-:W-:-:S02]  /*0b50*/  ISETP.LT.AND P1, PT, R3, 0x30, !P0 ;  /* 0x000000300300780c */ /* 0x000fc40004721270 */
[----:B------:R-:W-:Y:S02]  /*0b60*/  ISETP.LT.AND P0, PT, R0, 0x30, !P0 ;  /* 0x000000300000780c */ /* 0x000fe40004701270 */
[----:B------:R-:W-:Y:S02]  /*0b70*/  LEA R3, R3, R11, 0x4 ;  /* 0x0000000b03037211 */ /* 0x000fe400078e20ff */
[----:B------:R-:W-:-:S03]  /*0b80*/  LOP3.LUT R12, R12, 0x1f0, RZ, 0xc0, !PT ;  /* 0x000001f00c0c7812 */ /* 0x000fc600078ec0ff */
[----:B0-----:R-:W-:-:S04]  /*0b90*/  IMAD.WIDE R2, R3, 0x4, R8 ;  /* 0x0000000403027825 */ /* 0x001fc800078e0208 */
[----:B------:R-:W-:-:S05]  /*0ba0*/  VIADD R13, R12, UR4 ;  /* 0x000000040c0d7c36 */ /* 0x000fca0008000000 */
[----:B------:R-:W-:Y:S01]  /*0bb0*/  LEA R13, R10, R13, 0x2 ;  /* 0x0000000d0a0d7211 */ /* 0x000fe200078e10ff */
[----:B--2---:R0:W-:Y:S02]  /*0bc0*/  @P1 STG.E.128 desc[UR6][R2.64], R4 ;  /* 0x0000000402001986 */ /* 0x0041e4000c101d06 */
[----:B0-----:R-:W-:Y:S05]  /*0bd0*/  @!P0 EXIT ;  /* 0x000000000000894d */ /* 0x001fea0003800000 */
[----:B------:R-:W0:Y:S01]  /*0be0*/  LDS.128 R12, [R13+0x800] ;  /* 0x000800000d0c7984 */ /* 0x000e220000000c00 */
[----:B------:R-:W-:-:S04]  /*0bf0*/  IMAD R11, R0, 0x10, R11 ;  /* 0x00000010000b7824 */ /* 0x000fc800078e020b */
[----:B------:R-:W-:-:S05]  /*0c00*/  IMAD.WIDE R8, R11, 0x4, R8 ;  /* 0x000000040b087825 */ /* 0x000fca00078e0208 */
[----:B0-----:R-:W-:Y:S01]  /*0c10*/  STG.E.128 desc[UR6][R8.64], R12 ;  /* 0x0000000c08007986 */ /* 0x001fe2000c101d06 */
[----:B------:R-:W-:Y:S05]  /*0c20*/  EXIT ;  /* 0x000000000000794d */ /* 0x000fea0003800000 */
.L_x_0:
[----:B------:R-:W-:-:S00]  /*0c30*/  BRA `(.L_x_0) ;  /* 0xfffffffc00fc7947 */ /* 0x000fc0000383ffff */
[----:B------:R-:W-:-:S00]  /*0c40*/  NOP ;  /* 0x0000000000007918 */ /* 0x000fc00000000000 */
        /* <DEDUP_REMOVED lines=11> */
.L_x_1:


//--------------------- .nv.global.init           --------------------------
	.section	.nv.global.init,"aw",@progbits
.nv.global.init:
	.type		_$_str,@object
	.size		_$_str,(_$_str_$_2 - _$_str)
_$_str:
        /*0000*/ 	.byte	0x5f, 0x5f, 0x43, 0x55, 0x44, 0x41, 0x5f, 0x46, 0x54, 0x5a, 0x00
	.type		_$_str_$_2,@object
	.size		_$_str_$_2,(.L_1 - _$_str_$_2)
_$_str_$_2:
        /*000b*/ 	.byte	0x5f, 0x5f, 0x43, 0x55, 0x44, 0x41, 0x5f, 0x50, 0x52, 0x45, 0x43, 0x5f, 0x53, 0x51, 0x52, 0x54
        /*001b*/ 	.byte	0x00
.L_1:


//--------------------- .nv.shared.triton_poi_fused__native_batch_norm_legit_no_training_add_38 --------------------------
	.section	.nv.shared.triton_poi_fused__native_batch_norm_legit_no_training_add_38,"aw",@nobits
	.sectionflags	@""
	.align	16
	.zero		1024


//--------------------- .nv.constant0.triton_poi_fused__native_batch_norm_legit_no_training_add_38 --------------------------
	.section	.nv.constant0.triton_poi_fused__native_batch_norm_legit_no_training_add_38,"a",@progbits
	.sectionflags	@""
	.align	4
.nv.constant0.triton_poi_fused__native_batch_norm_legit_no_training_add_38:
	.zero		592
